//
// Generated by NVIDIA NVVM Compiler
//
// Compiler Build ID: CL-36424714
// Cuda compilation tools, release 13.0, V13.0.88
// Based on NVVM 20.0.0
//

.version 9.0
.target sm_100
.address_size 64

	// .globl	_Z14collatz_kernelxxPiPx

.visible .entry _Z14collatz_kernelxxPiPx(
	.param .u64 _Z14collatz_kernelxxPiPx_param_0,
	.param .u64 _Z14collatz_kernelxxPiPx_param_1,
	.param .u64 .ptr .align 1 _Z14collatz_kernelxxPiPx_param_2,
	.param .u64 .ptr .align 1 _Z14collatz_kernelxxPiPx_param_3
)
{
	.reg .pred 	%p<7>;
	.reg .b32 	%r<13>;
	.reg .b64 	%rd<16>;

	ld.param.u64 	%rd8, [_Z14collatz_kernelxxPiPx_param_0];
	ld.param.u64 	%rd9, [_Z14collatz_kernelxxPiPx_param_1];
	ld.param.u64 	%rd6, [_Z14collatz_kernelxxPiPx_param_2];
	ld.param.u64 	%rd7, [_Z14collatz_kernelxxPiPx_param_3];
	mov.u32 	%r4, %ctaid.x;
	mov.u32 	%r5, %ntid.x;
	mov.u32 	%r6, %tid.x;
	mad.lo.s32 	%r7, %r4, %r5, %r6;
	cvt.u64.u32 	%rd10, %r7;
	add.s64 	%rd1, %rd8, %rd10;
	setp.ge.s64 	%p1, %rd1, %rd9;
	@%p1 bra 	$L__BB0_9;
	setp.eq.s64 	%p2, %rd1, 1;
	mov.b32 	%r12, 0;
	@%p2 bra 	$L__BB0_7;
	mov.b32 	%r12, 0;
	mov.u64 	%rd14, %rd1;
$L__BB0_3:
	and.b64  	%rd11, %rd14, 1;
	setp.eq.b64 	%p3, %rd11, 1;
	not.pred 	%p4, %p3;
	@%p4 bra 	$L__BB0_5;
	mad.lo.s64 	%rd14, %rd14, 3, 1;
	bra.uni 	$L__BB0_6;
$L__BB0_5:
	shr.s64 	%rd14, %rd14, 1;
$L__BB0_6:
	add.s32 	%r12, %r12, 1;
	setp.ne.s64 	%p5, %rd14, 1;
	@%p5 bra 	$L__BB0_3;
$L__BB0_7:
	cvta.to.global.u64 	%rd12, %rd6;
	atom.global.max.s32 	%r10, [%rd12], %r12;
	setp.le.s32 	%p6, %r12, %r10;
	@%p6 bra 	$L__BB0_9;
	cvta.to.global.u64 	%rd13, %rd7;
	st.global.u64 	[%rd13], %rd1;
$L__BB0_9:
	ret;

}


// ===== COMPILED SASS (sm_100) =====

	.target	sm_100

	.elftype	@"ET_EXEC"


//--------------------- .note.nv.tkinfo           --------------------------
	.section	.note.nv.tkinfo,"",@"SHT_NOTE"
	.sectionflags	@"SHF_NOTE_NV_TKINFO"
	.tkinfo
        /*0018*/ 	.word	0x00000002
        /*0030*/ 	.string	""
        /*0030*/ 	.string	"ptxas"
        /*0030*/ 	.string	"Cuda compilation tools, release 13.0, V13.0.88"
        /*0030*/ 	.string	"Build cuda_13.0.r13.0/compiler.36424714_0"
        /*0030*/ 	.string	"-arch sm_100 -m 64 "



//--------------------- .note.nv.cuinfo           --------------------------
	.section	.note.nv.cuinfo,"",@"SHT_NOTE"
	.sectionflags	@"SHF_NOTE_NV_CUINFO"
        /*0018*/ 	.short	0x0002
        /*001a*/ 	.short	0x0064
        /*001c*/ 	.short	0x0082
	.zero		2


//--------------------- .nv.info                  --------------------------
	.section	.nv.info,"",@"SHT_CUDA_INFO"
	.align	4


	//----- nvinfo : EIATTR_REGCOUNT
	.align		4
        /*0000*/ 	.byte	0x04, 0x2f
        /*0002*/ 	.short	(.L_1 - .L_0)
	.align		4
.L_0:
        /*0004*/ 	.word	index@(_Z14collatz_kernelxxPiPx)
        /*0008*/ 	.word	0x00000012


	//----- nvinfo : EIATTR_FRAME_SIZE
	.align		4
.L_1:
        /*000c*/ 	.byte	0x04, 0x11
        /*000e*/ 	.short	(.L_3 - .L_2)
	.align		4
.L_2:
        /*0010*/ 	.word	index@(_Z14collatz_kernelxxPiPx)
        /*0014*/ 	.word	0x00000000


	//----- nvinfo : EIATTR_MIN_STACK_SIZE
	.align		4
.L_3:
        /*0018*/ 	.byte	0x04, 0x12
        /*001a*/ 	.short	(.L_5 - .L_4)
	.align		4
.L_4:
        /*001c*/ 	.word	index@(_Z14collatz_kernelxxPiPx)
        /*0020*/ 	.word	0x00000000
.L_5:


//--------------------- .nv.compat                --------------------------
	.section	.nv.compat,"",@"SHT_CUDA_COMPAT_INFO"
	.align	4
        /*0000*/ 	.byte	0x02, 0x09, 0x00, 0x00, 0x02, 0x02, 0x01, 0x00, 0x02, 0x05, 0x05, 0x00, 0x03, 0x07, 0x01, 0x01
        /*0010*/ 	.byte	0x02, 0x03, 0x00, 0x00, 0x02, 0x06, 0x01, 0x00, 0x04, 0x0b, 0x08, 0x00, 0x09, 0x00, 0x00, 0x00
        /*0020*/ 	.byte	0x00, 0x00, 0x00, 0x00


//--------------------- .nv.info._Z14collatz_kernelxxPiPx --------------------------
	.section	.nv.info._Z14collatz_kernelxxPiPx,"",@"SHT_CUDA_INFO"
	.sectionflags	@""
	.align	4


	//----- nvinfo : EIATTR_CUDA_API_VERSION
	.align		4
        /*0000*/ 	.byte	0x04, 0x37
        /*0002*/ 	.short	(.L_7 - .L_6)
.L_6:
        /*0004*/ 	.word	0x00000082


	//----- nvinfo : EIATTR_KPARAM_INFO
	.align		4
.L_7:
        /*0008*/ 	.byte	0x04, 0x17
        /*000a*/ 	.short	(.L_9 - .L_8)
.L_8:
        /*000c*/ 	.word	0x00000000
        /*0010*/ 	.short	0x0003
        /*0012*/ 	.short	0x0018
        /*0014*/ 	.byte	0x00, 0xf5, 0x21, 0x00


	//----- nvinfo : EIATTR_KPARAM_INFO
	.align		4
.L_9:
        /*0018*/ 	.byte	0x04, 0x17
        /*001a*/ 	.short	(.L_11 - .L_10)
.L_10:
        /*001c*/ 	.word	0x00000000
        /*0020*/ 	.short	0x0002
        /*0022*/ 	.short	0x0010
        /*0024*/ 	.byte	0x00, 0xf5, 0x21, 0x00


	//----- nvinfo : EIATTR_KPARAM_INFO
	.align		4
.L_11:
        /*0028*/ 	.byte	0x04, 0x17
        /*002a*/ 	.short	(.L_13 - .L_12)
.L_12:
        /*002c*/ 	.word	0x00000000
        /*0030*/ 	.short	0x0001
        /*0032*/ 	.short	0x0008
        /*0034*/ 	.byte	0x00, 0xf0, 0x21, 0x00


	//----- nvinfo : EIATTR_KPARAM_INFO
	.align		4
.L_13:
        /*0038*/ 	.byte	0x04, 0x17
        /*003a*/ 	.short	(.L_15 - .L_14)
.L_14:
        /*003c*/ 	.word	0x00000000
        /*0040*/ 	.short	0x0000
        /*0042*/ 	.short	0x0000
        /*0044*/ 	.byte	0x00, 0xf0, 0x21, 0x00


	//----- nvinfo : EIATTR_SPARSE_MMA_MASK
	.align		4
.L_15:
        /*0048*/ 	.byte	0x03, 0x50
        /*004a*/ 	.short	0x0000


	//----- nvinfo : EIATTR_MAXREG_COUNT
	.align		4
        /*004c*/ 	.byte	0x03, 0x1b
        /*004e*/ 	.short	0x00ff


	//----- nvinfo : EIATTR_MERCURY_ISA_VERSION
	.align		4
        /*0050*/ 	.byte	0x03, 0x5f
        /*0052*/ 	.short	0x0101


	//----- nvinfo : EIATTR_VRC_CTA_INIT_COUNT
	.align		4
        /*0054*/ 	.byte	0x02, 0x4a
	.zero		1
	.zero		1


	//----- nvinfo : EIATTR_EXIT_INSTR_OFFSETS
	.align		4
        /*0058*/ 	.byte	0x04, 0x1c
        /*005a*/ 	.short	(.L_17 - .L_16)


	//   ....[0]....
.L_16:
        /*005c*/ 	.word	0x000000a0


	//   ....[1]....
        /*0060*/ 	.word	0x00000290


	//   ....[2]....
        /*0064*/ 	.word	0x000002c0


	//----- nvinfo : EIATTR_CRS_STACK_SIZE
	.align		4
.L_17:
        /*0068*/ 	.byte	0x04, 0x1e
        /*006a*/ 	.short	(.L_19 - .L_18)
.L_18:
        /*006c*/ 	.word	0x00000000


	//----- nvinfo : EIATTR_CBANK_PARAM_SIZE
	.align		4
.L_19:
        /*0070*/ 	.byte	0x03, 0x19
        /*0072*/ 	.short	0x0020


	//----- nvinfo : EIATTR_PARAM_CBANK
	.align		4
        /*0074*/ 	.byte	0x04, 0x0a
        /*0076*/ 	.short	(.L_21 - .L_20)
	.align		4
.L_20:
        /*0078*/ 	.word	index@(.nv.constant0._Z14collatz_kernelxxPiPx)
        /*007c*/ 	.short	0x0380
        /*007e*/ 	.short	0x0020


	//----- nvinfo : EIATTR_SW_WAR
	.align		4
.L_21:
        /*0080*/ 	.byte	0x04, 0x36
        /*0082*/ 	.short	(.L_23 - .L_22)
.L_22:
        /*0084*/ 	.word	0x00000008
.L_23:


//--------------------- .nv.callgraph             --------------------------
	.section	.nv.callgraph,"",@"SHT_CUDA_CALLGRAPH"
	.align	4
	.sectionentsize	8
	.align		4
        /*0000*/ 	.word	0x00000000
	.align		4
        /*0004*/ 	.word	0xffffffff
	.align		4
        /*0008*/ 	.word	0x00000000
	.align		4
        /*000c*/ 	.word	0xfffffffe
	.align		4
        /*0010*/ 	.word	0x00000000
	.align		4
        /*0014*/ 	.word	0xfffffffd
	.align		4
        /*0018*/ 	.word	0x00000000
	.align		4
        /*001c*/ 	.word	0xfffffffc


//--------------------- .text._Z14collatz_kernelxxPiPx --------------------------
	.section	.text._Z14collatz_kernelxxPiPx,"ax",@progbits
	.align	128
        .global         _Z14collatz_kernelxxPiPx
        .type           _Z14collatz_kernelxxPiPx,@function
        .size           _Z14collatz_kernelxxPiPx,(.L_x_4 - _Z14collatz_kernelxxPiPx)
        .other          _Z14collatz_kernelxxPiPx,@"STO_CUDA_ENTRY STV_DEFAULT"
_Z14collatz_kernelxxPiPx:
.text._Z14collatz_kernelxxPiPx:
[----:B------:R-:W-:Y:S01]  /*0000*/  LDC R1, c[0x0][0x37c] ;  /* 0x0000df00ff017b82 */ /* 0x000fe20000000800 */
[----:B------:R-:W0:Y:S07]  /*0010*/  S2R R3, SR_TID.X ;  /* 0x0000000000037919 */ /* 0x000e2e0000002100 */
[----:B------:R-:W0:Y:S01]  /*0020*/  S2UR UR4, SR_CTAID.X ;  /* 0x00000000000479c3 */ /* 0x000e220000002500 */
[----:B------:R-:W1:Y:S07]  /*0030*/  LDCU.128 UR8, c[0x0][0x380] ;  /* 0x00007000ff0877ac */ /* 0x000e6e0008000c00 */
[----:B------:R-:W0:Y:S02]  /*0040*/  LDC R6, c[0x0][0x360] ;  /* 0x0000d800ff067b82 */ /* 0x000e240000000800 */
[----:B0-----:R-:W-:-:S05]  /*0050*/  IMAD R6, R6, UR4, R3 ;  /* 0x0000000406067c24 */ /* 0x001fca000f8e0203 */
[----:B-1----:R-:W-:-:S04]  /*0060*/  IADD3 R6, P1, PT, R6, UR8, RZ ;  /* 0x0000000806067c10 */ /* 0x002fc8000ff3e0ff */
[----:B------:R-:W-:Y:S01]  /*0070*/  ISETP.GE.U32.AND P0, PT, R6, UR10, PT ;  /* 0x0000000a06007c0c */ /* 0x000fe2000bf06070 */
[----:B------:R-:W-:-:S05]  /*0080*/  IMAD.X R7, RZ, RZ, UR9, P1 ;  /* 0x00000009ff077e24 */ /* 0x000fca00088e06ff */
[----:B------:R-:W-:-:S13]  /*0090*/  ISETP.GE.AND.EX P0, PT, R7, UR11, PT, P0 ;  /* 0x0000000b07007c0c */ /* 0x000fda000bf06300 */
[----:B------:R-:W-:Y:S05]  /*00a0*/  @P0 EXIT ;  /* 0x000000000000094d */ /* 0x000fea0003800000 */
[----:B------:R-:W0:Y:S01]  /*00b0*/  LDC.64 R2, c[0x0][0x390] ;  /* 0x0000e400ff027b82 */ /* 0x000e220000000a00 */
[----:B------:R-:W-:Y:S01]  /*00c0*/  ISETP.NE.U32.AND P0, PT, R6, 0x1, PT ;  /* 0x000000010600780c */ /* 0x000fe20003f05070 */
[----:B------:R-:W1:Y:S01]  /*00d0*/  LDCU.64 UR4, c[0x0][0x358] ;  /* 0x00006b00ff0477ac */ /* 0x000e620008000a00 */
[----:B------:R-:W-:Y:S01]  /*00e0*/  BSSY.RECONVERGENT B0, `(.L_x_0) ;  /* 0x0000018000007945 */ /* 0x000fe20003800200 */
[----:B------:R-:W-:Y:S01]  /*00f0*/  IMAD.MOV.U32 R9, RZ, RZ, RZ ;  /* 0x000000ffff097224 */ /* 0x000fe200078e00ff */
[----:B------:R-:W-:-:S13]  /*0100*/  ISETP.NE.AND.EX P0, PT, R7, RZ, PT, P0 ;  /* 0x000000ff0700720c */ /* 0x000fda0003f05300 */
[----:B------:R-:W-:Y:S05]  /*0110*/  @!P0 BRA `(.L_x_1) ;  /* 0x0000000000508947 */ /* 0x000fea0003800000 */
[----:B------:R-:W-:Y:S02]  /*0120*/  IMAD.MOV.U32 R9, RZ, RZ, RZ ;  /* 0x000000ffff097224 */ /* 0x000fe400078e00ff */
[----:B------:R-:W-:Y:S02]  /*0130*/  IMAD.MOV.U32 R11, RZ, RZ, R6 ;  /* 0x000000ffff0b7224 */ /* 0x000fe400078e0006 */
[----:B------:R-:W-:-:S07]  /*0140*/  IMAD.MOV.U32 R0, RZ, RZ, R7 ;  /* 0x000000ffff007224 */ /* 0x000fce00078e0007 */
.L_x_2:
[----:B------:R-:W-:Y:S01]  /*0150*/  LOP3.LUT R4, R11, 0x1, RZ, 0xc0, !PT ;  /* 0x000000010b047812 */ /* 0x000fe200078ec0ff */
[----:B------:R-:W-:Y:S02]  /*0160*/  IMAD.MOV.U32 R8, RZ, RZ, R11 ;  /* 0x000000ffff087224 */ /* 0x000fe400078e000b */
[----:B------:R-:W-:Y:S01]  /*0170*/  IMAD.MOV.U32 R15, RZ, RZ, R0 ;  /* 0x000000ffff0f7224 */ /* 0x000fe200078e0000 */
[----:B------:R-:W-:Y:S01]  /*0180*/  ISETP.NE.U32.AND P0, PT, R4, 0x1, PT ;  /* 0x000000010400780c */ /* 0x000fe20003f05070 */
[----:B------:R-:W-:-:S03]  /*0190*/  VIADD R9, R9, 0x1 ;  /* 0x0000000109097836 */ /* 0x000fc60000000000 */
[----:B------:R-:W-:-:S13]  /*01a0*/  ISETP.NE.U32.AND.EX P0, PT, RZ, RZ, PT, P0 ;  /* 0x000000ffff00720c */ /* 0x000fda0003f05100 */
[----:B------:R-:W-:Y:S01]  /*01b0*/  @!P0 MOV R5, 0x0 ;  /* 0x0000000000058802 */ /* 0x000fe20000000f00 */
[----:B------:R-:W-:Y:S02]  /*01c0*/  @!P0 IMAD.MOV.U32 R4, RZ, RZ, 0x1 ;  /* 0x00000001ff048424 */ /* 0x000fe400078e00ff */
[----:B------:R-:W-:Y:S02]  /*01d0*/  @!P0 IMAD R13, R0, 0x3, RZ ;  /* 0x00000003000d8824 */ /* 0x000fe400078e02ff */
[----:B------:R-:W-:-:S04]  /*01e0*/  @!P0 IMAD.WIDE.U32 R4, R11, 0x3, R4 ;  /* 0x000000030b048825 */ /* 0x000fc800078e0004 */
[----:B------:R-:W-:Y:S01]  /*01f0*/  @!P0 IMAD.MOV.U32 R11, RZ, RZ, R4 ;  /* 0x000000ffff0b8224 */ /* 0x000fe200078e0004 */
[--C-:B------:R-:W-:Y:S02]  /*0200*/  @P0 SHF.R.S64 R11, R8, 0x1, R15.reuse ;  /* 0x00000001080b0819 */ /* 0x100fe4000000100f */
[----:B------:R-:W-:Y:S02]  /*0210*/  @!P0 IADD3 R0, PT, PT, R5, R13, RZ ;  /* 0x0000000d05008210 */ /* 0x000fe40007ffe0ff */
[----:B------:R-:W-:Y:S02]  /*0220*/  @P0 SHF.R.S32.HI R0, RZ, 0x1, R15 ;  /* 0x00000001ff000819 */ /* 0x000fe4000001140f */
[----:B------:R-:W-:-:S04]  /*0230*/  ISETP.NE.U32.AND P0, PT, R11, 0x1, PT ;  /* 0x000000010b00780c */ /* 0x000fc80003f05070 */
[----:B------:R-:W-:-:S13]  /*0240*/  ISETP.NE.AND.EX P0, PT, R0, RZ, PT, P0 ;  /* 0x000000ff0000720c */ /* 0x000fda0003f05300 */
[----:B------:R-:W-:Y:S05]  /*0250*/  @P0 BRA `(.L_x_2) ;  /* 0xfffffffc00bc0947 */ /* 0x000fea000383ffff */
.L_x_1:
[----:B-1----:R-:W-:Y:S05]  /*0260*/  BSYNC.RECONVERGENT B0 ;  /* 0x0000000000007941 */ /* 0x002fea0003800200 */
.L_x_0:
[----:B0-----:R-:W2:Y:S02]  /*0270*/  ATOMG.E.MAX.S32.STRONG.GPU PT, R2, desc[UR4][R2.64], R9 ;  /* 0x80000009020279a8 */ /* 0x001ea400091ef304 */
[----:B--2---:R-:W-:-:S13]  /*0280*/  ISETP.GT.AND P0, PT, R9, R2, PT ;  /* 0x000000020900720c */ /* 0x004fda0003f04270 */
[----:B------:R-:W-:Y:S05]  /*0290*/  @!P0 EXIT ;  /* 0x000000000000894d */ /* 0x000fea0003800000 */
[----:B------:R-:W0:Y:S02]  /*02a0*/  LDC.64 R2, c[0x0][0x398] ;  /* 0x0000e600ff027b82 */ /* 0x000e240000000a00 */
[----:B0-----:R-:W-:Y:S01]  /*02b0*/  STG.E.64 desc[UR4][R2.64], R6 ;  /* 0x0000000602007986 */ /* 0x001fe2000c101b04 */
[----:B------:R-:W-:Y:S05]  /*02c0*/  EXIT ;  /* 0x000000000000794d */ /* 0x000fea0003800000 */
.L_x_3:
[----:B------:R-:W-:-:S00]  /*02d0*/  BRA `(.L_x_3) ;  /* 0xfffffffc00fc7947 */ /* 0x000fc0000383ffff */
[----:B------:R-:W-:-:S00]  /*02e0*/  NOP ;  /* 0x0000000000007918 */ /* 0x000fc00000000000 */
        /* <DEDUP_REMOVED lines=9> */
.L_x_4:


//--------------------- .nv.shared.reserved.0     --------------------------
	.section	.nv.shared.reserved.0,"aw",@nobits
	.weak		__nv_reservedSMEM_offset_0_alias
	.size		__nv_reservedSMEM_offset_0_alias, 0, 64
	.other		__nv_reservedSMEM_offset_0_alias,@"STO_CUDA_RESERVED_SHARED STV_DEFAULT"
__nv_reservedSMEM_offset_0_alias:
	.zero		0
	.zero		64


//--------------------- .nv.constant0._Z14collatz_kernelxxPiPx --------------------------
	.section	.nv.constant0._Z14collatz_kernelxxPiPx,"a",@progbits
	.sectionflags	@""
	.align	4
.nv.constant0._Z14collatz_kernelxxPiPx:
	.zero		928


//--------------------- SYMBOLS --------------------------

	.type		.nv.reservedSmem.offset0,@object
	.size		.nv.reservedSmem.offset0,0x4
